	.headerflags	@"EF_CUDA_TEXMODE_UNIFIED EF_CUDA_64BIT_ADDRESS EF_CUDA_ACCELERATORS EF_CUDA_SM90 EF_CUDA_VIRTUAL_SM(EF_CUDA_SM90)"
	.elftype	@"ET_EXEC"


//--------------------- .nv.info                  --------------------------
	.section	.nv.info,"",@"SHT_CUDA_INFO"
	.align	4


	//----- nvinfo : EIATTR_REGCOUNT
	.align		4
        /*0000*/ 	.byte	0x04, 0x2f
        /*0002*/ 	.short	(.L_1 - .L_0)
	.align		4
.L_0:
        /*0004*/ 	.word	index@(triton_poi_fused_convolution_relu_13)
        /*0008*/ 	.word	0x00000020


	//----- nvinfo : EIATTR_MIN_STACK_SIZE
	.align		4
.L_1:
        /*000c*/ 	.byte	0x04, 0x12
        /*000e*/ 	.short	(.L_3 - .L_2)
	.align		4
.L_2:
        /*0010*/ 	.word	index@(triton_poi_fused_convolution_relu_13)
        /*0014*/ 	.word	0x00000000


	//----- nvinfo : EIATTR_FRAME_SIZE
	.align		4
.L_3:
        /*0018*/ 	.byte	0x04, 0x11
        /*001a*/ 	.short	(.L_5 - .L_4)
	.align		4
.L_4:
        /*001c*/ 	.word	index@(triton_poi_fused_convolution_relu_13)
        /*0020*/ 	.word	0x00000000


	//----- nvinfo : EIATTR_MIN_STACK_SIZE
	.align		4
.L_5:
        /*0024*/ 	.byte	0x04, 0x12
        /*0026*/ 	.short	(.L_7 - .L_6)
	.align		4
.L_6:
        /*0028*/ 	.word	index@(triton_poi_fused_convolution_relu_13)
        /*002c*/ 	.word	0x00000000
.L_7:


//--------------------- .nv.info.triton_poi_fused_convolution_relu_13 --------------------------
	.section	.nv.info.triton_poi_fused_convolution_relu_13,"",@"SHT_CUDA_INFO"
	.sectionflags	@""
	.align	4


	//----- nvinfo : EIATTR_CUDA_API_VERSION
	.align		4
        /*0000*/ 	.byte	0x04, 0x37
        /*0002*/ 	.short	(.L_9 - .L_8)
.L_8:
        /*0004*/ 	.word	0x0000007c


	//----- nvinfo : EIATTR_KPARAM_INFO
	.align		4
.L_9:
        /*0008*/ 	.byte	0x04, 0x17
        /*000a*/ 	.short	(.L_11 - .L_10)
.L_10:
        /*000c*/ 	.word	0x00000000
        /*0010*/ 	.short	0x0004
        /*0012*/ 	.short	0x001c
        /*0014*/ 	.byte	0x00, 0xf0, 0x11, 0x00


	//----- nvinfo : EIATTR_KPARAM_INFO
	.align		4
.L_11:
        /*0018*/ 	.byte	0x04, 0x17
        /*001a*/ 	.short	(.L_13 - .L_12)
.L_12:
        /*001c*/ 	.word	0x00000000
        /*0020*/ 	.short	0x0003
        /*0022*/ 	.short	0x0018
        /*0024*/ 	.byte	0x00, 0xf0, 0x11, 0x00


	//----- nvinfo : EIATTR_KPARAM_INFO
	.align		4
.L_13:
        /*0028*/ 	.byte	0x04, 0x17
        /*002a*/ 	.short	(.L_15 - .L_14)
.L_14:
        /*002c*/ 	.word	0x00000000
        /*0030*/ 	.short	0x0002
        /*0032*/ 	.short	0x0010
        /*0034*/ 	.byte	0x00, 0xf4, 0x21, 0x00


	//----- nvinfo : EIATTR_KPARAM_INFO
	.align		4
.L_15:
        /*0038*/ 	.byte	0x04, 0x17
        /*003a*/ 	.short	(.L_17 - .L_16)
.L_16:
        /*003c*/ 	.word	0x00000000
        /*0040*/ 	.short	0x0001
        /*0042*/ 	.short	0x0008
        /*0044*/ 	.byte	0x00, 0xf4, 0x21, 0x00


	//----- nvinfo : EIATTR_KPARAM_INFO
	.align		4
.L_17:
        /*0048*/ 	.byte	0x04, 0x17
        /*004a*/ 	.short	(.L_19 - .L_18)
.L_18:
        /*004c*/ 	.word	0x00000000
        /*0050*/ 	.short	0x0000
        /*0052*/ 	.short	0x0000
        /*0054*/ 	.byte	0x00, 0xf4, 0x21, 0x00


	//----- nvinfo : EIATTR_SPARSE_MMA_MASK
	.align		4
.L_19:
        /*0058*/ 	.byte	0x03, 0x50
        /*005a*/ 	.short	0x0000


	//----- nvinfo : EIATTR_MAXREG_COUNT
	.align		4
        /*005c*/ 	.byte	0x03, 0x1b
        /*005e*/ 	.short	0x00ff


	//----- nvinfo : EIATTR_EXIT_INSTR_OFFSETS
	.align		4
        /*0060*/ 	.byte	0x04, 0x1c
        /*0062*/ 	.short	(.L_21 - .L_20)


	//   ....[0]....
.L_20:
        /*0064*/ 	.word	0x00000550


	//   ....[1]....
        /*0068*/ 	.word	0x00000570


	//----- nvinfo : EIATTR_REQNTID
	.align		4
.L_21:
        /*006c*/ 	.byte	0x04, 0x10
        /*006e*/ 	.short	(.L_23 - .L_22)
.L_22:
        /*0070*/ 	.word	0x00000080
        /*0074*/ 	.word	0x00000001
        /*0078*/ 	.word	0x00000001


	//----- nvinfo : EIATTR_CBANK_PARAM_SIZE
	.align		4
.L_23:
        /*007c*/ 	.byte	0x03, 0x19
        /*007e*/ 	.short	0x0020


	//----- nvinfo : EIATTR_PARAM_CBANK
	.align		4
        /*0080*/ 	.byte	0x04, 0x0a
        /*0082*/ 	.short	(.L_25 - .L_24)
	.align		4
.L_24:
        /*0084*/ 	.word	index@(.nv.constant0.triton_poi_fused_convolution_relu_13)
        /*0088*/ 	.short	0x0210
        /*008a*/ 	.short	0x0020


	//----- nvinfo : EIATTR_SW_WAR
	.align		4
.L_25:
        /*008c*/ 	.byte	0x04, 0x36
        /*008e*/ 	.short	(.L_27 - .L_26)
.L_26:
        /*0090*/ 	.word	0x00000008
.L_27:


//--------------------- .nv.callgraph             --------------------------
	.section	.nv.callgraph,"",@"SHT_CUDA_CALLGRAPH"
	.align	4
	.sectionentsize	8
	.align		4
        /*0000*/ 	.word	0x00000000
	.align		4
        /*0004*/ 	.word	0xffffffff
	.align		4
        /*0008*/ 	.word	0x00000000
	.align		4
        /*000c*/ 	.word	0xfffffffe
	.align		4
        /*0010*/ 	.word	0x00000000
	.align		4
        /*0014*/ 	.word	0xfffffffd
	.align		4
        /*0018*/ 	.word	0x00000000
	.align		4
        /*001c*/ 	.word	0xfffffffc


//--------------------- .text.triton_poi_fused_convolution_relu_13 --------------------------
	.section	.text.triton_poi_fused_convolution_relu_13,"ax",@progbits
	.align	128
        .global         triton_poi_fused_convolution_relu_13
        .type           triton_poi_fused_convolution_relu_13,@function
        .size           triton_poi_fused_convolution_relu_13,(.L_x_1 - triton_poi_fused_convolution_relu_13)
        .other          triton_poi_fused_convolution_relu_13,@"STO_CUDA_ENTRY STV_DEFAULT"
triton_poi_fused_convolution_relu_13:
.text.triton_poi_fused_convolution_relu_13:
[----:B------:R-:W0:Y:S01]  /*0000*/  LDC R1, c[0x0][0x28] ;  /* 0x00000a00ff017b82 */ /* 0x000e220000000800 */
[----:B------:R-:W1:Y:S07]  /*0010*/  S2R R15, SR_CTAID.Y ;  /* 0x00000000000f7919 */ /* 0x000e6e0000002600 */
[----:B------:R-:W2:Y:S01]  /*0020*/  LDC.64 R2, c[0x0][0x210] ;  /* 0x00008400ff027b82 */ /* 0x000ea20000000a00 */
[----:B------:R-:W-:Y:S01]  /*0030*/  ULDC.64 UR4, c[0x0][0x208] ;  /* 0x0000820000047ab9 */ /* 0x000fe20000000a00 */
[----:B------:R-:W3:Y:S01]  /*0040*/  S2R R6, SR_TID.X ;  /* 0x0000000000067919 */ /* 0x000ee20000002100 */
[----:B------:R-:W4:Y:S05]  /*0050*/  S2R R5, SR_CTAID.X ;  /* 0x0000000000057919 */ /* 0x000f2a0000002500 */
[----:B------:R-:W5:Y:S01]  /*0060*/  LDC.64 R8, c[0x0][0x218] ;  /* 0x00008600ff087b82 */ /* 0x000f620000000a00 */
[----:B-1----:R-:W-:-:S02]  /*0070*/  SHF.R.S32.HI R0, RZ, 0x1f, R15 ;  /* 0x0000001fff007819 */ /* 0x002fc4000001140f */
[----:B------:R-:W-:Y:S02]  /*0080*/  ISETP.GE.AND P2, PT, R15, 0x200, PT ;  /* 0x000002000f00780c */ /* 0x000fe40003f46270 */
[----:B------:R-:W-:Y:S01]  /*0090*/  LEA.HI R4, R0, R15, RZ, 0x7 ;  /* 0x0000000f00047211 */ /* 0x000fe200078f38ff */
[----:B---3--:R-:W-:-:S03]  /*00a0*/  IMAD.SHL.U32 R0, R6, 0x4, RZ ;  /* 0x0000000406007824 */ /* 0x008fc600078e00ff */
[C---:B------:R-:W-:Y:S01]  /*00b0*/  LOP3.LUT R6, R4.reuse, 0xffffff80, RZ, 0xc0, !PT ;  /* 0xffffff8004067812 */ /* 0x040fe200078ec0ff */
[----:B------:R-:W-:Y:S01]  /*00c0*/  IMAD.SHL.U32 R4, R4, 0x400, RZ ;  /* 0x0000040004047824 */ /* 0x000fe200078e00ff */
[----:B------:R-:W-:Y:S02]  /*00d0*/  LOP3.LUT R0, R0, 0x1fc, RZ, 0xc0, !PT ;  /* 0x000001fc00007812 */ /* 0x000fe400078ec0ff */
[----:B------:R-:W-:Y:S02]  /*00e0*/  IADD3 R19, -R6, R15, RZ ;  /* 0x0000000f06137210 */ /* 0x000fe40007ffe1ff */
[----:B------:R-:W-:Y:S01]  /*00f0*/  LOP3.LUT R6, R4, 0xfffe0000, RZ, 0xc0, !PT ;  /* 0xfffe000004067812 */ /* 0x000fe200078ec0ff */
[----:B----4-:R-:W-:Y:S02]  /*0100*/  IMAD R4, R5, 0x400, R0 ;  /* 0x0000040005047824 */ /* 0x010fe400078e0200 */
[----:B------:R-:W-:Y:S02]  /*0110*/  IMAD.MOV.U32 R5, RZ, RZ, RZ ;  /* 0x000000ffff057224 */ /* 0x000fe400078e00ff */
[----:B------:R-:W-:Y:S01]  /*0120*/  IMAD.IADD R17, R19, 0x1, R6 ;  /* 0x0000000113117824 */ /* 0x000fe200078e0206 */
[----:B------:R-:W-:-:S02]  /*0130*/  ISETP.LT.AND P1, PT, R4, 0x400, !P2 ;  /* 0x000004000400780c */ /* 0x000fc40005721270 */
[----:B------:R-:W-:Y:S01]  /*0140*/  IADD3 R0, R4, 0x200, RZ ;  /* 0x0000020004007810 */ /* 0x000fe20007ffe0ff */
[----:B------:R-:W-:Y:S01]  /*0150*/  HFMA2.MMA R11, -RZ, RZ, 0, 0 ;  /* 0x00000000ff0b7435 */ /* 0x000fe200000001ff */
[----:B------:R-:W-:Y:S01]  /*0160*/  LEA R17, R4, R17, 0x7 ;  /* 0x0000001104117211 */ /* 0x000fe200078e38ff */
[----:B-----5:R-:W-:Y:S01]  /*0170*/  IMAD.WIDE R18, R19, 0x4, R8 ;  /* 0x0000000413127825 */ /* 0x020fe200078e0208 */
[----:B------:R-:W-:Y:S02]  /*0180*/  ISETP.LT.AND P0, PT, R0, 0x400, !P2 ;  /* 0x000004000000780c */ /* 0x000fe40005701270 */
[----:B------:R-:W-:Y:S02]  /*0190*/  CS2R R6, SRZ ;  /* 0x0000000000067805 */ /* 0x000fe4000001ff00 */
[----:B------:R-:W-:Y:S01]  /*01a0*/  IADD3 R27, R17, 0x180, RZ ;  /* 0x00000180111b7810 */ /* 0x000fe20007ffe0ff */
[----:B--2---:R-:W-:Y:S01]  /*01b0*/  IMAD.WIDE R22, R17, 0x4, R2 ;  /* 0x0000000411167825 */ /* 0x004fe200078e0202 */
[----:B------:R-:W-:-:S03]  /*01c0*/  MOV R0, RZ ;  /* 0x000000ff00007202 */ /* 0x000fc60000000f00 */
[C---:B------:R-:W-:Y:S01]  /*01d0*/  VIADD R25, R17.reuse, 0x80 ;  /* 0x0000008011197836 */ /* 0x040fe20000000000 */
[----:B------:R1:W2:Y:S01]  /*01e0*/  @P1 LDG.E.EL R5, desc[UR4][R22.64] ;  /* 0x0000000416051981 */ /* 0x0002a2000c2e1900 */
[----:B------:R-:W-:Y:S02]  /*01f0*/  VIADD R21, R17, 0x100 ;  /* 0x0000010011157836 */ /* 0x000fe40000000000 */
[--C-:B------:R-:W-:Y:S01]  /*0200*/  IMAD.WIDE R24, R25, 0x4, R2.reuse ;  /* 0x0000000419187825 */ /* 0x100fe200078e0202 */
[----:B------:R3:W2:Y:S03]  /*0210*/  @!P2 LDG.E.EL R0, desc[UR4][R18.64] ;  /* 0x000000041200a981 */ /* 0x0006a6000c2e1900 */
[----:B------:R-:W-:Y:S02]  /*0220*/  IMAD.MOV.U32 R9, RZ, RZ, RZ ;  /* 0x000000ffff097224 */ /* 0x000fe400078e00ff */
[----:B------:R-:W-:Y:S01]  /*0230*/  VIADD R29, R17, 0x10000 ;  /* 0x00010000111d7836 */ /* 0x000fe20000000000 */
[----:B------:R-:W-:Y:S01]  /*0240*/  IADD3 R8, R17, 0x10180, RZ ;  /* 0x0001018011087810 */ /* 0x000fe20007ffe0ff */
[--C-:B-1----:R-:W-:Y:S01]  /*0250*/  IMAD.WIDE R22, R27, 0x4, R2.reuse ;  /* 0x000000041b167825 */ /* 0x102fe200078e0202 */
[----:B------:R-:W-:Y:S01]  /*0260*/  IADD3 R27, R17, 0x10080, RZ ;  /* 0x00010080111b7810 */ /* 0x000fe20007ffe0ff */
[----:B------:R1:W4:Y:S02]  /*0270*/  @P1 LDG.E.EL R7, desc[UR4][R24.64] ;  /* 0x0000000418071981 */ /* 0x000324000c2e1900 */
[----:B------:R-:W-:Y:S01]  /*0280*/  IMAD.WIDE R20, R21, 0x4, R2 ;  /* 0x0000000415147825 */ /* 0x000fe200078e0202 */
[----:B---3--:R-:W-:Y:S01]  /*0290*/  HFMA2.MMA R19, -RZ, RZ, 0, 0 ;  /* 0x00000000ff137435 */ /* 0x008fe200000001ff */
[----:B------:R-:W3:Y:S02]  /*02a0*/  @P1 LDG.E.EL R9, desc[UR4][R22.64] ;  /* 0x0000000416091981 */ /* 0x000ee4000c2e1900 */
[----:B------:R-:W-:-:S02]  /*02b0*/  VIADD R16, R17, 0x10100 ;  /* 0x0001010011107836 */ /* 0x000fc40000000000 */
[----:B------:R5:W3:Y:S01]  /*02c0*/  @P1 LDG.E.EL R11, desc[UR4][R20.64] ;  /* 0x00000004140b1981 */ /* 0x000ae2000c2e1900 */
[----:B------:R-:W-:-:S04]  /*02d0*/  IMAD.WIDE R26, R27, 0x4, R2 ;  /* 0x000000041b1a7825 */ /* 0x000fc800078e0202 */
[--C-:B-1----:R-:W-:Y:S01]  /*02e0*/  IMAD.WIDE R24, R29, 0x4, R2.reuse ;  /* 0x000000041d187825 */ /* 0x102fe200078e0202 */
[----:B------:R-:W3:Y:S03]  /*02f0*/  @P0 LDG.E.EL R6, desc[UR4][R26.64] ;  /* 0x000000041a060981 */ /* 0x000ee6000c2e1900 */
[----:B------:R-:W-:Y:S02]  /*0300*/  IMAD.MOV.U32 R13, RZ, RZ, RZ ;  /* 0x000000ffff0d7224 */ /* 0x000fe400078e00ff */
[----:B------:R-:W-:Y:S02]  /*0310*/  IMAD.MOV.U32 R29, RZ, RZ, RZ ;  /* 0x000000ffff1d7224 */ /* 0x000fe400078e00ff */
[--C-:B------:R-:W-:Y:S02]  /*0320*/  IMAD.WIDE R16, R16, 0x4, R2.reuse ;  /* 0x0000000410107825 */ /* 0x100fe400078e0202 */
[----:B------:R-:W3:Y:S02]  /*0330*/  @P0 LDG.E.EL R13, desc[UR4][R24.64] ;  /* 0x00000004180d0981 */ /* 0x000ee4000c2e1900 */
[----:B0----5:R-:W-:-:S02]  /*0340*/  IMAD.WIDE R20, R8, 0x4, R2 ;  /* 0x0000000408147825 */ /* 0x021fc400078e0202 */
[----:B------:R-:W5:Y:S01]  /*0350*/  @P0 LDG.E.EL R29, desc[UR4][R16.64] ;  /* 0x00000004101d0981 */ /* 0x000f62000c2e1900 */
[----:B------:R-:W0:Y:S03]  /*0360*/  LDC.64 R2, c[0x0][0x220] ;  /* 0x00008800ff027b82 */ /* 0x000e260000000a00 */
[----:B------:R-:W5:Y:S01]  /*0370*/  @P0 LDG.E.EL R19, desc[UR4][R20.64] ;  /* 0x0000000414130981 */ /* 0x000f62000c2e1900 */
[----:B------:R-:W-:-:S05]  /*0380*/  IMAD R15, R15, 0x400, R4 ;  /* 0x000004000f0f7824 */ /* 0x000fca00078e0204 */
[----:B------:R-:W-:Y:S01]  /*0390*/  IADD3 R23, R15, 0x200, RZ ;  /* 0x000002000f177810 */ /* 0x000fe20007ffe0ff */
[----:B0-----:R-:W-:-:S04]  /*03a0*/  IMAD.WIDE R14, R15, 0x4, R2 ;  /* 0x000000040f0e7825 */ /* 0x001fc800078e0202 */
[----:B------:R-:W-:Y:S01]  /*03b0*/  IMAD.WIDE R2, R23, 0x4, R2 ;  /* 0x0000000417027825 */ /* 0x000fe200078e0202 */
[----:B--2---:R-:W-:-:S03]  /*03c0*/  FSETP.GEU.AND P5, PT, R0, -R5, PT ;  /* 0x800000050000720b */ /* 0x004fc60003fae000 */
[C---:B------:R-:W-:Y:S01]  /*03d0*/  FADD R4, R0.reuse, R5 ;  /* 0x0000000500047221 */ /* 0x040fe20000000000 */
[C---:B----4-:R-:W-:Y:S01]  /*03e0*/  FADD R5, R0.reuse, R7 ;  /* 0x0000000700057221 */ /* 0x050fe20000000000 */
[C---:B------:R-:W-:Y:S01]  /*03f0*/  FSETP.GEU.AND P2, PT, R0.reuse, -R7, PT ;  /* 0x800000070000720b */ /* 0x040fe20003f4e000 */
[C---:B---3--:R-:W-:Y:S01]  /*0400*/  FADD R7, R0.reuse, R9 ;  /* 0x0000000900077221 */ /* 0x048fe20000000000 */
[C---:B------:R-:W-:Y:S02]  /*0410*/  FSETP.GEU.AND P4, PT, R0.reuse, -R9, PT ;  /* 0x800000090000720b */ /* 0x040fe40003f8e000 */
[C---:B------:R-:W-:Y:S01]  /*0420*/  FSETP.GEU.AND P6, PT, R0.reuse, -R11, PT ;  /* 0x8000000b0000720b */ /* 0x040fe20003fce000 */
[----:B------:R-:W-:Y:S01]  /*0430*/  FADD R11, R0, R11 ;  /* 0x0000000b000b7221 */ /* 0x000fe20000000000 */
[----:B------:R-:W-:Y:S02]  /*0440*/  SEL R5, R5, RZ, P2 ;  /* 0x000000ff05057207 */ /* 0x000fe40001000000 */
[----:B------:R-:W-:-:S02]  /*0450*/  SEL R4, R4, RZ, P5 ;  /* 0x000000ff04047207 */ /* 0x000fc40002800000 */
[C---:B------:R-:W-:Y:S01]  /*0460*/  FSETP.GEU.AND P2, PT, R0.reuse, -R6, PT ;  /* 0x800000060000720b */ /* 0x040fe20003f4e000 */
[C---:B------:R-:W-:Y:S01]  /*0470*/  FADD R8, R0.reuse, R6 ;  /* 0x0000000600087221 */ /* 0x040fe20000000000 */
[----:B------:R-:W-:Y:S02]  /*0480*/  SEL R6, R11, RZ, P6 ;  /* 0x000000ff0b067207 */ /* 0x000fe40003000000 */
[----:B------:R-:W-:Y:S02]  /*0490*/  SEL R7, R7, RZ, P4 ;  /* 0x000000ff07077207 */ /* 0x000fe40002000000 */
[C---:B------:R-:W-:Y:S01]  /*04a0*/  FSETP.GEU.AND P3, PT, R0.reuse, -R13, PT ;  /* 0x8000000d0000720b */ /* 0x040fe20003f6e000 */
[C---:B------:R-:W-:Y:S01]  /*04b0*/  FADD R13, R0.reuse, R13 ;  /* 0x0000000d000d7221 */ /* 0x040fe20000000000 */
[C---:B-----5:R-:W-:Y:S01]  /*04c0*/  FSETP.GEU.AND P6, PT, R0.reuse, -R29, PT ;  /* 0x8000001d0000720b */ /* 0x060fe20003fce000 */
[C---:B------:R-:W-:Y:S01]  /*04d0*/  FADD R29, R0.reuse, R29 ;  /* 0x0000001d001d7221 */ /* 0x040fe20000000000 */
[C---:B------:R-:W-:Y:S01]  /*04e0*/  FSETP.GEU.AND P4, PT, R0.reuse, -R19, PT ;  /* 0x800000130000720b */ /* 0x040fe20003f8e000 */
[----:B------:R-:W-:Y:S01]  /*04f0*/  FADD R0, R0, R19 ;  /* 0x0000001300007221 */ /* 0x000fe20000000000 */
[----:B------:R0:W-:Y:S01]  /*0500*/  @P1 STG.E.128 desc[UR4][R14.64], R4 ;  /* 0x000000040e001986 */ /* 0x0001e2000c101d04 */
[----:B------:R-:W-:-:S02]  /*0510*/  SEL R16, R13, RZ, P3 ;  /* 0x000000ff0d107207 */ /* 0x000fc40001800000 */
[----:B------:R-:W-:Y:S02]  /*0520*/  SEL R17, R8, RZ, P2 ;  /* 0x000000ff08117207 */ /* 0x000fe40001000000 */
[----:B------:R-:W-:Y:S02]  /*0530*/  SEL R18, R29, RZ, P6 ;  /* 0x000000ff1d127207 */ /* 0x000fe40003000000 */
[----:B------:R-:W-:Y:S01]  /*0540*/  SEL R19, R0, RZ, P4 ;  /* 0x000000ff00137207 */ /* 0x000fe20002000000 */
[----:B0-----:R-:W-:Y:S06]  /*0550*/  @!P0 EXIT ;  /* 0x000000000000894d */ /* 0x001fec0003800000 */
[----:B------:R-:W-:Y:S01]  /*0560*/  STG.E.128 desc[UR4][R2.64], R16 ;  /* 0x0000001002007986 */ /* 0x000fe2000c101d04 */
[----:B------:R-:W-:Y:S05]  /*0570*/  EXIT ;  /* 0x000000000000794d */ /* 0x000fea0003800000 */
.L_x_0:
[----:B------:R-:W-:-:S00]  /*0580*/  BRA `(.L_x_0) ;  /* 0xfffffffc00fc7947 */ /* 0x000fc0000383ffff */
[----:B------:R-:W-:-:S00]  /*0590*/  NOP ;  /* 0x0000000000007918 */ /* 0x000fc00000000000 */
        /* <DEDUP_REMOVED lines=14> */
.L_x_1:


//--------------------- .nv.constant0.triton_poi_fused_convolution_relu_13 --------------------------
	.section	.nv.constant0.triton_poi_fused_convolution_relu_13,"a",@progbits
	.sectionflags	@""
	.align	4
.nv.constant0.triton_poi_fused_convolution_relu_13:
	.zero		560
